//
// Generated by NVIDIA NVVM Compiler
//
// Compiler Build ID: CL-36424714
// Cuda compilation tools, release 13.0, V13.0.88
// Based on NVVM 20.0.0
//

.version 9.0
.target sm_100
.address_size 64

	// .globl	_Z10add2KernelPiPKiS1_

.visible .entry _Z10add2KernelPiPKiS1_(
	.param .u64 .ptr .align 1 _Z10add2KernelPiPKiS1__param_0,
	.param .u64 .ptr .align 1 _Z10add2KernelPiPKiS1__param_1,
	.param .u64 .ptr .align 1 _Z10add2KernelPiPKiS1__param_2
)
{
	.reg .b32 	%r<8>;
	.reg .b64 	%rd<11>;

	ld.param.u64 	%rd1, [_Z10add2KernelPiPKiS1__param_0];
	ld.param.u64 	%rd2, [_Z10add2KernelPiPKiS1__param_1];
	ld.param.u64 	%rd3, [_Z10add2KernelPiPKiS1__param_2];
	cvta.to.global.u64 	%rd4, %rd1;
	cvta.to.global.u64 	%rd5, %rd3;
	cvta.to.global.u64 	%rd6, %rd2;
	mov.u32 	%r1, %ctaid.x;
	mov.u32 	%r2, %ntid.x;
	mov.u32 	%r3, %tid.x;
	mad.lo.s32 	%r4, %r1, %r2, %r3;
	mul.wide.s32 	%rd7, %r4, 4;
	add.s64 	%rd8, %rd6, %rd7;
	ld.global.u32 	%r5, [%rd8];
	add.s64 	%rd9, %rd5, %rd7;
	ld.global.u32 	%r6, [%rd9];
	add.s32 	%r7, %r6, %r5;
	add.s64 	%rd10, %rd4, %rd7;
	st.global.u32 	[%rd10], %r7;
	ret;

}


// ===== COMPILED SASS (sm_100) =====

	.target	sm_100

	.elftype	@"ET_EXEC"


//--------------------- .note.nv.tkinfo           --------------------------
	.section	.note.nv.tkinfo,"",@"SHT_NOTE"
	.sectionflags	@"SHF_NOTE_NV_TKINFO"
	.tkinfo
        /*0018*/ 	.word	0x00000002
        /*0030*/ 	.string	""
        /*0030*/ 	.string	"ptxas"
        /*0030*/ 	.string	"Cuda compilation tools, release 13.0, V13.0.88"
        /*0030*/ 	.string	"Build cuda_13.0.r13.0/compiler.36424714_0"
        /*0030*/ 	.string	"-arch sm_100 -m 64 "



//--------------------- .note.nv.cuinfo           --------------------------
	.section	.note.nv.cuinfo,"",@"SHT_NOTE"
	.sectionflags	@"SHF_NOTE_NV_CUINFO"
        /*0018*/ 	.short	0x0002
        /*001a*/ 	.short	0x0064
        /*001c*/ 	.short	0x0082
	.zero		2


//--------------------- .nv.info                  --------------------------
	.section	.nv.info,"",@"SHT_CUDA_INFO"
	.align	4


	//----- nvinfo : EIATTR_REGCOUNT
	.align		4
        /*0000*/ 	.byte	0x04, 0x2f
        /*0002*/ 	.short	(.L_1 - .L_0)
	.align		4
.L_0:
        /*0004*/ 	.word	index@(_Z10add2KernelPiPKiS1_)
        /*0008*/ 	.word	0x0000000c


	//----- nvinfo : EIATTR_FRAME_SIZE
	.align		4
.L_1:
        /*000c*/ 	.byte	0x04, 0x11
        /*000e*/ 	.short	(.L_3 - .L_2)
	.align		4
.L_2:
        /*0010*/ 	.word	index@(_Z10add2KernelPiPKiS1_)
        /*0014*/ 	.word	0x00000000


	//----- nvinfo : EIATTR_MIN_STACK_SIZE
	.align		4
.L_3:
        /*0018*/ 	.byte	0x04, 0x12
        /*001a*/ 	.short	(.L_5 - .L_4)
	.align		4
.L_4:
        /*001c*/ 	.word	index@(_Z10add2KernelPiPKiS1_)
        /*0020*/ 	.word	0x00000000
.L_5:


//--------------------- .nv.compat                --------------------------
	.section	.nv.compat,"",@"SHT_CUDA_COMPAT_INFO"
	.align	4
        /*0000*/ 	.byte	0x02, 0x09, 0x00, 0x00, 0x02, 0x02, 0x01, 0x00, 0x02, 0x05, 0x05, 0x00, 0x03, 0x07, 0x01, 0x01
        /*0010*/ 	.byte	0x02, 0x03, 0x00, 0x00, 0x02, 0x06, 0x01, 0x00, 0x04, 0x0b, 0x08, 0x00, 0x09, 0x00, 0x00, 0x00
        /*0020*/ 	.byte	0x00, 0x00, 0x00, 0x00


//--------------------- .nv.info._Z10add2KernelPiPKiS1_ --------------------------
	.section	.nv.info._Z10add2KernelPiPKiS1_,"",@"SHT_CUDA_INFO"
	.sectionflags	@""
	.align	4


	//----- nvinfo : EIATTR_CUDA_API_VERSION
	.align		4
        /*0000*/ 	.byte	0x04, 0x37
        /*0002*/ 	.short	(.L_7 - .L_6)
.L_6:
        /*0004*/ 	.word	0x00000082


	//----- nvinfo : EIATTR_KPARAM_INFO
	.align		4
.L_7:
        /*0008*/ 	.byte	0x04, 0x17
        /*000a*/ 	.short	(.L_9 - .L_8)
.L_8:
        /*000c*/ 	.word	0x00000000
        /*0010*/ 	.short	0x0002
        /*0012*/ 	.short	0x0010
        /*0014*/ 	.byte	0x00, 0xf5, 0x21, 0x00


	//----- nvinfo : EIATTR_KPARAM_INFO
	.align		4
.L_9:
        /*0018*/ 	.byte	0x04, 0x17
        /*001a*/ 	.short	(.L_11 - .L_10)
.L_10:
        /*001c*/ 	.word	0x00000000
        /*0020*/ 	.short	0x0001
        /*0022*/ 	.short	0x0008
        /*0024*/ 	.byte	0x00, 0xf5, 0x21, 0x00


	//----- nvinfo : EIATTR_KPARAM_INFO
	.align		4
.L_11:
        /*0028*/ 	.byte	0x04, 0x17
        /*002a*/ 	.short	(.L_13 - .L_12)
.L_12:
        /*002c*/ 	.word	0x00000000
        /*0030*/ 	.short	0x0000
        /*0032*/ 	.short	0x0000
        /*0034*/ 	.byte	0x00, 0xf5, 0x21, 0x00


	//----- nvinfo : EIATTR_SPARSE_MMA_MASK
	.align		4
.L_13:
        /*0038*/ 	.byte	0x03, 0x50
        /*003a*/ 	.short	0x0000


	//----- nvinfo : EIATTR_MAXREG_COUNT
	.align		4
        /*003c*/ 	.byte	0x03, 0x1b
        /*003e*/ 	.short	0x00ff


	//----- nvinfo : EIATTR_MERCURY_ISA_VERSION
	.align		4
        /*0040*/ 	.byte	0x03, 0x5f
        /*0042*/ 	.short	0x0101


	//----- nvinfo : EIATTR_VRC_CTA_INIT_COUNT
	.align		4
        /*0044*/ 	.byte	0x02, 0x4a
	.zero		1
	.zero		1


	//----- nvinfo : EIATTR_EXIT_INSTR_OFFSETS
	.align		4
        /*0048*/ 	.byte	0x04, 0x1c
        /*004a*/ 	.short	(.L_15 - .L_14)


	//   ....[0]....
.L_14:
        /*004c*/ 	.word	0x00000100


	//----- nvinfo : EIATTR_CBANK_PARAM_SIZE
	.align		4
.L_15:
        /*0050*/ 	.byte	0x03, 0x19
        /*0052*/ 	.short	0x0018


	//----- nvinfo : EIATTR_PARAM_CBANK
	.align		4
        /*0054*/ 	.byte	0x04, 0x0a
        /*0056*/ 	.short	(.L_17 - .L_16)
	.align		4
.L_16:
        /*0058*/ 	.word	index@(.nv.constant0._Z10add2KernelPiPKiS1_)
        /*005c*/ 	.short	0x0380
        /*005e*/ 	.short	0x0018


	//----- nvinfo : EIATTR_SW_WAR
	.align		4
.L_17:
        /*0060*/ 	.byte	0x04, 0x36
        /*0062*/ 	.short	(.L_19 - .L_18)
.L_18:
        /*0064*/ 	.word	0x00000008
.L_19:


//--------------------- .nv.callgraph             --------------------------
	.section	.nv.callgraph,"",@"SHT_CUDA_CALLGRAPH"
	.align	4
	.sectionentsize	8
	.align		4
        /*0000*/ 	.word	0x00000000
	.align		4
        /*0004*/ 	.word	0xffffffff
	.align		4
        /*0008*/ 	.word	0x00000000
	.align		4
        /*000c*/ 	.word	0xfffffffe
	.align		4
        /*0010*/ 	.word	0x00000000
	.align		4
        /*0014*/ 	.word	0xfffffffd
	.align		4
        /*0018*/ 	.word	0x00000000
	.align		4
        /*001c*/ 	.word	0xfffffffc


//--------------------- .text._Z10add2KernelPiPKiS1_ --------------------------
	.section	.text._Z10add2KernelPiPKiS1_,"ax",@progbits
	.align	128
        .global         _Z10add2KernelPiPKiS1_
        .type           _Z10add2KernelPiPKiS1_,@function
        .size           _Z10add2KernelPiPKiS1_,(.L_x_1 - _Z10add2KernelPiPKiS1_)
        .other          _Z10add2KernelPiPKiS1_,@"STO_CUDA_ENTRY STV_DEFAULT"
_Z10add2KernelPiPKiS1_:
.text._Z10add2KernelPiPKiS1_:
[----:B------:R-:W-:Y:S01]  /*0000*/  LDC R1, c[0x0][0x37c] ;  /* 0x0000df00ff017b82 */ /* 0x000fe20000000800 */
[----:B------:R-:W0:Y:S07]  /*0010*/  S2R R0, SR_TID.X ;  /* 0x0000000000007919 */ /* 0x000e2e0000002100 */
[----:B------:R-:W0:Y:S01]  /*0020*/  S2UR UR6, SR_CTAID.X ;  /* 0x00000000000679c3 */ /* 0x000e220000002500 */
[----:B------:R-:W1:Y:S07]  /*0030*/  LDCU.64 UR4, c[0x0][0x358] ;  /* 0x00006b00ff0477ac */ /* 0x000e6e0008000a00 */
[----:B------:R-:W0:Y:S08]  /*0040*/  LDC R9, c[0x0][0x360] ;  /* 0x0000d800ff097b82 */ /* 0x000e300000000800 */
[----:B------:R-:W2:Y:S08]  /*0050*/  LDC.64 R2, c[0x0][0x388] ;  /* 0x0000e200ff027b82 */ /* 0x000eb00000000a00 */
[----:B------:R-:W3:Y:S01]  /*0060*/  LDC.64 R4, c[0x0][0x390] ;  /* 0x0000e400ff047b82 */ /* 0x000ee20000000a00 */
[----:B0-----:R-:W-:-:S07]  /*0070*/  IMAD R9, R9, UR6, R0 ;  /* 0x0000000609097c24 */ /* 0x001fce000f8e0200 */
[----:B------:R-:W0:Y:S01]  /*0080*/  LDC.64 R6, c[0x0][0x380] ;  /* 0x0000e000ff067b82 */ /* 0x000e220000000a00 */
[----:B--2---:R-:W-:-:S06]  /*0090*/  IMAD.WIDE R2, R9, 0x4, R2 ;  /* 0x0000000409027825 */ /* 0x004fcc00078e0202 */
[----:B-1----:R-:W2:Y:S01]  /*00a0*/  LDG.E R2, desc[UR4][R2.64] ;  /* 0x0000000402027981 */ /* 0x002ea2000c1e1900 */
[----:B---3--:R-:W-:-:S06]  /*00b0*/  IMAD.WIDE R4, R9, 0x4, R4 ;  /* 0x0000000409047825 */ /* 0x008fcc00078e0204 */
[----:B------:R-:W2:Y:S01]  /*00c0*/  LDG.E R5, desc[UR4][R4.64] ;  /* 0x0000000404057981 */ /* 0x000ea2000c1e1900 */
[----:B0-----:R-:W-:Y:S01]  /*00d0*/  IMAD.WIDE R6, R9, 0x4, R6 ;  /* 0x0000000409067825 */ /* 0x001fe200078e0206 */
[----:B--2---:R-:W-:-:S05]  /*00e0*/  IADD3 R9, PT, PT, R2, R5, RZ ;  /* 0x0000000502097210 */ /* 0x004fca0007ffe0ff */
[----:B------:R-:W-:Y:S01]  /*00f0*/  STG.E desc[UR4][R6.64], R9 ;  /* 0x0000000906007986 */ /* 0x000fe2000c101904 */
[----:B------:R-:W-:Y:S05]  /*0100*/  EXIT ;  /* 0x000000000000794d */ /* 0x000fea0003800000 */
.L_x_0:
[----:B------:R-:W-:-:S00]  /*0110*/  BRA `(.L_x_0) ;  /* 0xfffffffc00fc7947 */ /* 0x000fc0000383ffff */
[----:B------:R-:W-:-:S00]  /*0120*/  NOP ;  /* 0x0000000000007918 */ /* 0x000fc00000000000 */
        /* <DEDUP_REMOVED lines=13> */
.L_x_1:


//--------------------- .nv.shared.reserved.0     --------------------------
	.section	.nv.shared.reserved.0,"aw",@nobits
	.weak		__nv_reservedSMEM_offset_0_alias
	.size		__nv_reservedSMEM_offset_0_alias, 0, 64
	.other		__nv_reservedSMEM_offset_0_alias,@"STO_CUDA_RESERVED_SHARED STV_DEFAULT"
__nv_reservedSMEM_offset_0_alias:
	.zero		0
	.zero		64


//--------------------- .nv.constant0._Z10add2KernelPiPKiS1_ --------------------------
	.section	.nv.constant0._Z10add2KernelPiPKiS1_,"a",@progbits
	.sectionflags	@""
	.align	4
.nv.constant0._Z10add2KernelPiPKiS1_:
	.zero		920


//--------------------- SYMBOLS --------------------------

	.type		.nv.reservedSmem.offset0,@object
	.size		.nv.reservedSmem.offset0,0x4
